	.headerflags	@"EF_CUDA_TEXMODE_UNIFIED EF_CUDA_64BIT_ADDRESS EF_CUDA_SM86 EF_CUDA_VIRTUAL_SM(EF_CUDA_SM86)"
	.elftype	@"ET_EXEC"


//--------------------- .nv.info                  --------------------------
	.section	.nv.info,"",@"SHT_CUDA_INFO"
	.align	4


	//----- nvinfo : EIATTR_REGCOUNT
	.align		4
        /*0000*/ 	.byte	0x04, 0x2f
        /*0002*/ 	.short	(.L_1 - .L_0)
	.align		4
.L_0:
        /*0004*/ 	.word	index@(triton_poi_fused__scaled_dot_product_flash_attention__to_copy_add_mean_mul_pow_rsqrt_4)
        /*0008*/ 	.word	0x00000010


	//----- nvinfo : EIATTR_MIN_STACK_SIZE
	.align		4
.L_1:
        /*000c*/ 	.byte	0x04, 0x12
        /*000e*/ 	.short	(.L_3 - .L_2)
	.align		4
.L_2:
        /*0010*/ 	.word	index@(triton_poi_fused__scaled_dot_product_flash_attention__to_copy_add_mean_mul_pow_rsqrt_4)
        /*0014*/ 	.word	0x00000000


	//----- nvinfo : EIATTR_FRAME_SIZE
	.align		4
.L_3:
        /*0018*/ 	.byte	0x04, 0x11
        /*001a*/ 	.short	(.L_5 - .L_4)
	.align		4
.L_4:
        /*001c*/ 	.word	index@(triton_poi_fused__scaled_dot_product_flash_attention__to_copy_add_mean_mul_pow_rsqrt_4)
        /*0020*/ 	.word	0x00000000


	//----- nvinfo : EIATTR_MIN_STACK_SIZE
	.align		4
.L_5:
        /*0024*/ 	.byte	0x04, 0x12
        /*0026*/ 	.short	(.L_7 - .L_6)
	.align		4
.L_6:
        /*0028*/ 	.word	index@(triton_poi_fused__scaled_dot_product_flash_attention__to_copy_add_mean_mul_pow_rsqrt_4)
        /*002c*/ 	.word	0x00000000
.L_7:


//--------------------- .nv.info.triton_poi_fused__scaled_dot_product_flash_attention__to_copy_add_mean_mul_pow_rsqrt_4 --------------------------
	.section	.nv.info.triton_poi_fused__scaled_dot_product_flash_attention__to_copy_add_mean_mul_pow_rsqrt_4,"",@"SHT_CUDA_INFO"
	.sectionflags	@""
	.align	4


	//----- nvinfo : EIATTR_CUDA_API_VERSION
	.align		4
        /*0000*/ 	.byte	0x04, 0x37
        /*0002*/ 	.short	(.L_9 - .L_8)
.L_8:
        /*0004*/ 	.word	0x0000007c


	//----- nvinfo : EIATTR_SW2861232_WAR
	.align		4
.L_9:
        /*0008*/ 	.byte	0x01, 0x35
	.zero		2


	//----- nvinfo : EIATTR_PARAM_CBANK
	.align		4
        /*000c*/ 	.byte	0x04, 0x0a
        /*000e*/ 	.short	(.L_11 - .L_10)
	.align		4
.L_10:
        /*0010*/ 	.word	index@(.nv.constant0.triton_poi_fused__scaled_dot_product_flash_attention__to_copy_add_mean_mul_pow_rsqrt_4)
        /*0014*/ 	.short	0x0160
        /*0016*/ 	.short	0x0040


	//----- nvinfo : EIATTR_CBANK_PARAM_SIZE
	.align		4
.L_11:
        /*0018*/ 	.byte	0x03, 0x19
        /*001a*/ 	.short	0x0040


	//----- nvinfo : EIATTR_KPARAM_INFO
	.align		4
        /*001c*/ 	.byte	0x04, 0x17
        /*001e*/ 	.short	(.L_13 - .L_12)
.L_12:
        /*0020*/ 	.word	0x00000000
        /*0024*/ 	.short	0x0007
        /*0026*/ 	.short	0x0038
        /*0028*/ 	.byte	0x00, 0xf4, 0x21, 0x00


	//----- nvinfo : EIATTR_KPARAM_INFO
	.align		4
.L_13:
        /*002c*/ 	.byte	0x04, 0x17
        /*002e*/ 	.short	(.L_15 - .L_14)
.L_14:
        /*0030*/ 	.word	0x00000000
        /*0034*/ 	.short	0x0006
        /*0036*/ 	.short	0x0030
        /*0038*/ 	.byte	0x00, 0xf0, 0x11, 0x00


	//----- nvinfo : EIATTR_KPARAM_INFO
	.align		4
.L_15:
        /*003c*/ 	.byte	0x04, 0x17
        /*003e*/ 	.short	(.L_17 - .L_16)
.L_16:
        /*0040*/ 	.word	0x00000000
        /*0044*/ 	.short	0x0005
        /*0046*/ 	.short	0x0028
        /*0048*/ 	.byte	0x00, 0xf4, 0x21, 0x00


	//----- nvinfo : EIATTR_KPARAM_INFO
	.align		4
.L_17:
        /*004c*/ 	.byte	0x04, 0x17
        /*004e*/ 	.short	(.L_19 - .L_18)
.L_18:
        /*0050*/ 	.word	0x00000000
        /*0054*/ 	.short	0x0004
        /*0056*/ 	.short	0x0020
        /*0058*/ 	.byte	0x00, 0xf4, 0x21, 0x00


	//----- nvinfo : EIATTR_KPARAM_INFO
	.align		4
.L_19:
        /*005c*/ 	.byte	0x04, 0x17
        /*005e*/ 	.short	(.L_21 - .L_20)
.L_20:
        /*0060*/ 	.word	0x00000000
        /*0064*/ 	.short	0x0003
        /*0066*/ 	.short	0x0018
        /*0068*/ 	.byte	0x00, 0xf4, 0x21, 0x00


	//----- nvinfo : EIATTR_KPARAM_INFO
	.align		4
.L_21:
        /*006c*/ 	.byte	0x04, 0x17
        /*006e*/ 	.short	(.L_23 - .L_22)
.L_22:
        /*0070*/ 	.word	0x00000000
        /*0074*/ 	.short	0x0002
        /*0076*/ 	.short	0x0010
        /*0078*/ 	.byte	0x00, 0xf4, 0x21, 0x00


	//----- nvinfo : EIATTR_KPARAM_INFO
	.align		4
.L_23:
        /*007c*/ 	.byte	0x04, 0x17
        /*007e*/ 	.short	(.L_25 - .L_24)
.L_24:
        /*0080*/ 	.word	0x00000000
        /*0084*/ 	.short	0x0001
        /*0086*/ 	.short	0x0008
        /*0088*/ 	.byte	0x00, 0xf4, 0x21, 0x00


	//----- nvinfo : EIATTR_KPARAM_INFO
	.align		4
.L_25:
        /*008c*/ 	.byte	0x04, 0x17
        /*008e*/ 	.short	(.L_27 - .L_26)
.L_26:
        /*0090*/ 	.word	0x00000000
        /*0094*/ 	.short	0x0000
        /*0096*/ 	.short	0x0000
        /*0098*/ 	.byte	0x00, 0xf4, 0x21, 0x00


	//----- nvinfo : EIATTR_MAXREG_COUNT
	.align		4
.L_27:
        /*009c*/ 	.byte	0x03, 0x1b
        /*009e*/ 	.short	0x0080


	//----- nvinfo : EIATTR_EXIT_INSTR_OFFSETS
	.align		4
        /*00a0*/ 	.byte	0x04, 0x1c
        /*00a2*/ 	.short	(.L_29 - .L_28)


	//   ....[0]....
.L_28:
        /*00a4*/ 	.word	0x00000450


	//----- nvinfo : EIATTR_REQNTID
	.align		4
.L_29:
        /*00a8*/ 	.byte	0x04, 0x10
        /*00aa*/ 	.short	(.L_31 - .L_30)
.L_30:
        /*00ac*/ 	.word	0x00000200
        /*00b0*/ 	.word	0x00000001
        /*00b4*/ 	.word	0x00000001
.L_31:


//--------------------- .nv.callgraph             --------------------------
	.section	.nv.callgraph,"",@"SHT_CUDA_CALLGRAPH"
	.align	4
	.sectionentsize	8
	.align		4
        /*0000*/ 	.word	0x00000000
	.align		4
        /*0004*/ 	.word	0xffffffff
	.align		4
        /*0008*/ 	.word	0x00000000
	.align		4
        /*000c*/ 	.word	0xfffffffe
	.align		4
        /*0010*/ 	.word	0x00000000
	.align		4
        /*0014*/ 	.word	0xfffffffd
	.align		4
        /*0018*/ 	.word	0x00000000
	.align		4
        /*001c*/ 	.word	0xfffffffc


//--------------------- .nv.rel.action            --------------------------
	.section	.nv.rel.action,"",@"SHT_CUDA_RELOCINFO"
	.align	8
	.sectionentsize	8
        /*0000*/ 	.byte	0x73, 0x00, 0x00, 0x00, 0x00, 0x00, 0x00, 0x00, 0x00, 0x00, 0x00, 0x11, 0x25, 0x00, 0x05, 0x36


//--------------------- .nv.constant0.triton_poi_fused__scaled_dot_product_flash_attention__to_copy_add_mean_mul_pow_rsqrt_4 --------------------------
	.section	.nv.constant0.triton_poi_fused__scaled_dot_product_flash_attention__to_copy_add_mean_mul_pow_rsqrt_4,"a",@progbits
	.sectionflags	@""
	.align	4
.nv.constant0.triton_poi_fused__scaled_dot_product_flash_attention__to_copy_add_mean_mul_pow_rsqrt_4:
	.zero		416


//--------------------- .text.triton_poi_fused__scaled_dot_product_flash_attention__to_copy_add_mean_mul_pow_rsqrt_4 --------------------------
	.section	.text.triton_poi_fused__scaled_dot_product_flash_attention__to_copy_add_mean_mul_pow_rsqrt_4,"ax",@progbits
	.sectioninfo	@"SHI_REGISTERS=16"
	.align	128
        .global         triton_poi_fused__scaled_dot_product_flash_attention__to_copy_add_mean_mul_pow_rsqrt_4
        .type           triton_poi_fused__scaled_dot_product_flash_attention__to_copy_add_mean_mul_pow_rsqrt_4,@function
        .size           triton_poi_fused__scaled_dot_product_flash_attention__to_copy_add_mean_mul_pow_rsqrt_4,(.L_x_1 - triton_poi_fused__scaled_dot_product_flash_attention__to_copy_add_mean_mul_pow_rsqrt_4)
        .other          triton_poi_fused__scaled_dot_product_flash_attention__to_copy_add_mean_mul_pow_rsqrt_4,@"STO_CUDA_ENTRY STV_DEFAULT"
triton_poi_fused__scaled_dot_product_flash_attention__to_copy_add_mean_mul_pow_rsqrt_4:
.text.triton_poi_fused__scaled_dot_product_flash_attention__to_copy_add_mean_mul_pow_rsqrt_4:
[----:B------:R-:W-:Y:S02]  /*0000*/  IMAD.MOV.U32 R1, RZ, RZ, c[0x0][0x28] ;  /* 0x00000a00ff017624 */ /* 0x000fe400078e00ff */
[----:B------:R-:W0:Y:S01]  /*0010*/  S2R R0, SR_TID.X ;  /* 0x0000000000007919 */ /* 0x000e220000002100 */
[----:B------:R-:W-:-:S03]  /*0020*/  ULDC.64 UR4, c[0x0][0x118] ;  /* 0x0000460000047ab9 */ /* 0x000fc60000000a00 */
[----:B------:R-:W1:Y:S01]  /*0030*/  S2R R5, SR_CTAID.X ;  /* 0x0000000000057919 */ /* 0x000e620000002500 */
[----:B0-----:R-:W-:-:S05]  /*0040*/  IMAD.SHL.U32 R0, R0, 0x2, RZ ;  /* 0x0000000200007824 */ /* 0x001fca00078e00ff */
[----:B------:R-:W-:-:S05]  /*0050*/  LOP3.LUT R0, R0, 0x3fe, RZ, 0xc0, !PT ;  /* 0x000003fe00007812 */ /* 0x000fca00078ec0ff */
[----:B-1----:R-:W-:Y:S02]  /*0060*/  IMAD R5, R5, 0x400, R0 ;  /* 0x0000040005057824 */ /* 0x002fe400078e0200 */
[----:B------:R-:W-:Y:S02]  /*0070*/  IMAD.MOV.U32 R0, RZ, RZ, 0x2 ;  /* 0x00000002ff007424 */ /* 0x000fe400078e00ff */
[----:B------:R-:W-:-:S05]  /*0080*/  IMAD.HI R2, R5, 0x2aaaaaab, RZ ;  /* 0x2aaaaaab05027827 */ /* 0x000fca00078e02ff */
[----:B------:R-:W-:-:S04]  /*0090*/  SHF.R.U32.HI R3, RZ, 0x1f, R2 ;  /* 0x0000001fff037819 */ /* 0x000fc80000011602 */
[----:B------:R-:W-:-:S05]  /*00a0*/  LEA.HI.SX32 R11, R2, R3, 0x17 ;  /* 0x00000003020b7211 */ /* 0x000fca00078fbaff */
[----:B------:R-:W-:-:S06]  /*00b0*/  IMAD.WIDE R6, R11, R0, c[0x0][0x168] ;  /* 0x00005a000b067625 */ /* 0x000fcc00078e0200 */
[----:B------:R-:W2:Y:S01]  /*00c0*/  LDG.E.EL.U16 R6, [R6.64] ;  /* 0x0000000406067981 */ /* 0x000ea2000c2e1500 */
[----:B------:R-:W-:-:S06]  /*00d0*/  IMAD.WIDE R8, R11, R0, c[0x0][0x170] ;  /* 0x00005c000b087625 */ /* 0x000fcc00078e0200 */
[----:B------:R-:W3:Y:S01]  /*00e0*/  LDG.E.EL.U16 R8, [R8.64] ;  /* 0x0000000408087981 */ /* 0x000ee2000c2e1500 */
[----:B------:R-:W-:Y:S02]  /*00f0*/  IMAD.MOV.U32 R2, RZ, RZ, 0x4 ;  /* 0x00000004ff027424 */ /* 0x000fe400078e00ff */
[----:B------:R-:W-:Y:S02]  /*0100*/  IMAD R13, R11, -0xc00, R5 ;  /* 0xfffff4000b0d7824 */ /* 0x000fe400078e0205 */
[----:B------:R-:W-:-:S04]  /*0110*/  IMAD.WIDE R2, R5, R2, c[0x0][0x160] ;  /* 0x0000580005027625 */ /* 0x000fc800078e0202 */
[CC--:B------:R-:W-:Y:S02]  /*0120*/  IMAD.WIDE R10, R13.reuse, R0.reuse, c[0x0][0x178] ;  /* 0x00005e000d0a7625 */ /* 0x0c0fe400078e0200 */
[----:B------:R-:W4:Y:S02]  /*0130*/  LDG.E.64 R2, [R2.64] ;  /* 0x0000000402027981 */ /* 0x000f24000c1e1b00 */
[----:B------:R-:W-:Y:S02]  /*0140*/  IMAD.WIDE R12, R13, R0, c[0x0][0x180] ;  /* 0x000060000d0c7625 */ /* 0x000fe400078e0200 */
[----:B------:R-:W5:Y:S04]  /*0150*/  LDG.E.EL R10, [R10.64] ;  /* 0x000000040a0a7981 */ /* 0x000f68000c2e1900 */
[----:B------:R-:W4:Y:S01]  /*0160*/  LDG.E.EL R12, [R12.64] ;  /* 0x000000040c0c7981 */ /* 0x000f22000c2e1900 */
[----:B--2---:R-:W-:-:S04]  /*0170*/  SHF.L.U32 R4, R6, 0x10, RZ ;  /* 0x0000001006047819 */ /* 0x004fc800000006ff */
[----:B------:R-:W-:Y:S01]  /*0180*/  FSETP.GE.AND P0, PT, R4, RZ, PT ;  /* 0x000000ff0400720b */ /* 0x000fe20003f06000 */
[----:B---3--:R-:W-:-:S03]  /*0190*/  IMAD.U32 R9, R8, 0x10000, RZ ;  /* 0x0001000008097824 */ /* 0x008fc600078e00ff */
[----:B------:R-:W-:Y:S02]  /*01a0*/  SEL R7, R6, RZ, !P0 ;  /* 0x000000ff06077207 */ /* 0x000fe40004000000 */
[----:B------:R-:W-:Y:S01]  /*01b0*/  FSETP.GE.AND P0, PT, R4, RZ, PT ;  /* 0x000000ff0400720b */ /* 0x000fe20003f06000 */
[----:B------:R-:W-:Y:S02]  /*01c0*/  IMAD.U32 R4, R8, 0x10000, RZ ;  /* 0x0001000008047824 */ /* 0x000fe400078e00ff */
[----:B------:R-:W-:Y:S01]  /*01d0*/  IMAD.U32 R7, R7, 0x10000, RZ ;  /* 0x0001000007077824 */ /* 0x000fe200078e00ff */
[----:B------:R-:W-:Y:S02]  /*01e0*/  SEL R6, R6, RZ, !P0 ;  /* 0x000000ff06067207 */ /* 0x000fe40004000000 */
[----:B------:R-:W-:Y:S01]  /*01f0*/  FSETP.GTU.AND P1, PT, R4, RZ, PT ;  /* 0x000000ff0400720b */ /* 0x000fe20003f2c000 */
[----:B------:R-:W-:Y:S01]  /*0200*/  FADD R7, RZ, -R7 ;  /* 0x80000007ff077221 */ /* 0x000fe20000000000 */
[----:B------:R-:W-:-:S02]  /*0210*/  SHF.L.U32 R6, R6, 0x10, RZ ;  /* 0x0000001006067819 */ /* 0x000fc400000006ff */
[----:B------:R-:W-:Y:S02]  /*0220*/  SEL R4, R8, RZ, P1 ;  /* 0x000000ff08047207 */ /* 0x000fe40000800000 */
[----:B------:R-:W-:Y:S01]  /*0230*/  FSETP.NAN.AND P1, PT, R7, R7, PT ;  /* 0x000000070700720b */ /* 0x000fe20003f28000 */
[----:B------:R-:W-:Y:S01]  /*0240*/  FADD R6, RZ, -R6 ;  /* 0x80000006ff067221 */ /* 0x000fe20000000000 */
[----:B------:R-:W-:Y:S01]  /*0250*/  FSETP.GTU.AND P0, PT, R9, RZ, PT ;  /* 0x000000ff0900720b */ /* 0x000fe20003f0c000 */
[----:B------:R-:W-:Y:S01]  /*0260*/  IMAD.U32 R4, R4, 0x10000, RZ ;  /* 0x0001000004047824 */ /* 0x000fe200078e00ff */
[----:B----4-:R-:W-:Y:S02]  /*0270*/  I2FP.F32.S32 R2, R2 ;  /* 0x0000000200027245 */ /* 0x010fe40000201400 */
[----:B------:R-:W-:Y:S02]  /*0280*/  SEL R8, R8, RZ, P0 ;  /* 0x000000ff08087207 */ /* 0x000fe40000000000 */
[----:B------:R-:W-:-:S02]  /*0290*/  FSETP.NAN.AND P0, PT, R6, R6, PT ;  /* 0x000000060600720b */ /* 0x000fc40003f08000 */
[----:B------:R-:W-:Y:S01]  /*02a0*/  FSETP.GT.AND P2, PT, R7, R4, PT ;  /* 0x000000040700720b */ /* 0x000fe20003f44000 */
[----:B------:R-:W-:-:S03]  /*02b0*/  IMAD.U32 R9, R8, 0x10000, RZ ;  /* 0x0001000008097824 */ /* 0x000fc600078e00ff */
[----:B------:R-:W-:Y:S02]  /*02c0*/  @!P1 FSEL R7, R7, R4, P2 ;  /* 0x0000000407079208 */ /* 0x000fe40001000000 */
[----:B------:R-:W-:Y:S02]  /*02d0*/  FSETP.GT.AND P1, PT, R6, R9, PT ;  /* 0x000000090600720b */ /* 0x000fe40003f24000 */
[----:B------:R-:W-:Y:S01]  /*02e0*/  I2FP.F32.S32 R4, R3 ;  /* 0x0000000300047245 */ /* 0x000fe20000201400 */
[----:B------:R-:W-:Y:S01]  /*02f0*/  FMUL R7, R7, 0.0078740157186985015869 ;  /* 0x3c01020407077820 */ /* 0x000fe20000400000 */
[----:B------:R-:W-:Y:S02]  /*0300*/  PRMT R3, R12, 0x7632, R3 ;  /* 0x000076320c037816 */ /* 0x000fe40000000003 */
[----:B------:R-:W-:Y:S02]  /*0310*/  @!P0 FSEL R6, R6, R9, P1 ;  /* 0x0000000906068208 */ /* 0x000fe40000800000 */
[----:B------:R-:W-:Y:S01]  /*0320*/  FSETP.GT.AND P1, PT, R7, 9.9999997473787516356e-06, PT ;  /* 0x3727c5ac0700780b */ /* 0x000fe20003f24000 */
[----:B------:R-:W-:Y:S01]  /*0330*/  IMAD.U32 R3, R3, 0x10000, RZ ;  /* 0x0001000003037824 */ /* 0x000fe200078e00ff */
[----:B------:R-:W-:Y:S01]  /*0340*/  FSETP.NAN.AND P2, PT, R7, R7, PT ;  /* 0x000000070700720b */ /* 0x000fe20003f48000 */
[----:B------:R-:W-:-:S05]  /*0350*/  FMUL R9, R6, 0.0078740157186985015869 ;  /* 0x3c01020406097820 */ /* 0x000fca0000400000 */
[----:B------:R-:W-:-:S05]  /*0360*/  FSETP.GT.AND P0, PT, R9, 9.9999997473787516356e-06, PT ;  /* 0x3727c5ac0900780b */ /* 0x000fca0003f04000 */
[----:B------:R-:W-:Y:S02]  /*0370*/  @!P1 FSEL R7, R7, 9.9999997473787516356e-06, P2 ;  /* 0x3727c5ac07079808 */ /* 0x000fe40001000000 */
[----:B------:R-:W-:-:S03]  /*0380*/  FSETP.NAN.AND P1, PT, R9, R9, PT ;  /* 0x000000090900720b */ /* 0x000fc60003f28000 */
[----:B------:R-:W-:Y:S01]  /*0390*/  FMUL R6, R2, R7 ;  /* 0x0000000702067220 */ /* 0x000fe20000400000 */
[C---:B-----5:R-:W-:Y:S01]  /*03a0*/  PRMT R2, R10.reuse, 0x7632, R2 ;  /* 0x000076320a027816 */ /* 0x060fe20000000002 */
[----:B------:R-:W-:Y:S01]  /*03b0*/  IMAD.U32 R10, R10, 0x10000, RZ ;  /* 0x000100000a0a7824 */ /* 0x000fe200078e00ff */
[----:B------:R-:W-:Y:S02]  /*03c0*/  @!P0 FSEL R9, R9, 9.9999997473787516356e-06, P1 ;  /* 0x3727c5ac09098808 */ /* 0x000fe40000800000 */
[----:B------:R-:W-:Y:S01]  /*03d0*/  SHF.L.U32 R7, R12, 0x10, RZ ;  /* 0x000000100c077819 */ /* 0x000fe200000006ff */
[----:B------:R-:W-:Y:S02]  /*03e0*/  IMAD.U32 R2, R2, 0x10000, RZ ;  /* 0x0001000002027824 */ /* 0x000fe400078e00ff */
[----:B------:R-:W-:Y:S02]  /*03f0*/  FMUL R4, R4, R9 ;  /* 0x0000000904047220 */ /* 0x000fe40000400000 */
[----:B------:R-:W-:-:S02]  /*0400*/  FFMA R6, R10, R6, R7 ;  /* 0x000000060a067223 */ /* 0x000fc40000000007 */
[----:B------:R-:W-:Y:S01]  /*0410*/  FFMA R7, R2, R4, R3 ;  /* 0x0000000402077223 */ /* 0x000fe20000000003 */
[----:B------:R-:W-:-:S04]  /*0420*/  IMAD.WIDE R2, R5, R0, c[0x0][0x188] ;  /* 0x0000620005027625 */ /* 0x000fc800078e0200 */
[----:B------:R-:W-:-:S05]  /*0430*/  F2FP.BF16.PACK_AB R7, R7, R6 ;  /* 0x000000060707723e */ /* 0x000fca00000010ff */
[----:B------:R-:W-:Y:S01]  /*0440*/  STG.E [R2.64], R7 ;  /* 0x0000000702007986 */ /* 0x000fe2000c101904 */
[----:B------:R-:W-:Y:S05]  /*0450*/  EXIT ;  /* 0x000000000000794d */ /* 0x000fea0003800000 */
.L_x_0:
[----:B------:R-:W-:-:S00]  /*0460*/  BRA `(.L_x_0) ;  /* 0xfffffff000007947 */ /* 0x000fc0000383ffff */
[----:B------:R-:W-:-:S00]  /*0470*/  NOP ;  /* 0x0000000000007918 */ /* 0x000fc00000000000 */
        /* <DEDUP_REMOVED lines=8> */
.L_x_1:
